//
// Generated by NVIDIA NVVM Compiler
//
// Compiler Build ID: CL-36424714
// Cuda compilation tools, release 13.0, V13.0.88
// Based on NVVM 20.0.0
//

.version 9.0
.target sm_100
.address_size 64

	// .globl	_Z10reduce_sumPi
// _ZZ10reduce_sumPiE5sdata has been demoted

.visible .entry _Z10reduce_sumPi(
	.param .u64 .ptr .align 1 _Z10reduce_sumPi_param_0
)
{
	.reg .pred 	%p<5>;
	.reg .b32 	%r<18>;
	.reg .b64 	%rd<7>;
	// demoted variable
	.shared .align 4 .b8 _ZZ10reduce_sumPiE5sdata[2048];
	ld.param.u64 	%rd2, [_Z10reduce_sumPi_param_0];
	cvta.to.global.u64 	%rd1, %rd2;
	mov.u32 	%r1, %tid.x;
	mov.u32 	%r2, %ctaid.x;
	mov.u32 	%r17, %ntid.x;
	mad.lo.s32 	%r7, %r2, %r17, %r1;
	mul.wide.s32 	%rd3, %r7, 4;
	add.s64 	%rd4, %rd1, %rd3;
	ld.global.u32 	%r8, [%rd4];
	shl.b32 	%r9, %r1, 2;
	mov.u32 	%r10, _ZZ10reduce_sumPiE5sdata;
	add.s32 	%r4, %r10, %r9;
	st.shared.u32 	[%r4], %r8;
	bar.sync 	0;
	setp.lt.u32 	%p1, %r17, 2;
	@%p1 bra 	$L__BB0_4;
$L__BB0_1:
	shr.u32 	%r6, %r17, 1;
	setp.ge.u32 	%p2, %r1, %r6;
	@%p2 bra 	$L__BB0_3;
	shl.b32 	%r11, %r6, 2;
	add.s32 	%r12, %r4, %r11;
	ld.shared.u32 	%r13, [%r12];
	ld.shared.u32 	%r14, [%r4];
	add.s32 	%r15, %r14, %r13;
	st.shared.u32 	[%r4], %r15;
$L__BB0_3:
	bar.sync 	0;
	setp.gt.u32 	%p3, %r17, 3;
	mov.u32 	%r17, %r6;
	@%p3 bra 	$L__BB0_1;
$L__BB0_4:
	setp.ne.s32 	%p4, %r1, 0;
	@%p4 bra 	$L__BB0_6;
	ld.shared.u32 	%r16, [_ZZ10reduce_sumPiE5sdata];
	mul.wide.u32 	%rd5, %r2, 4;
	add.s64 	%rd6, %rd1, %rd5;
	st.global.u32 	[%rd6], %r16;
$L__BB0_6:
	ret;

}


// ===== COMPILED SASS (sm_100) =====

	.target	sm_100

	.elftype	@"ET_EXEC"


//--------------------- .note.nv.tkinfo           --------------------------
	.section	.note.nv.tkinfo,"",@"SHT_NOTE"
	.sectionflags	@"SHF_NOTE_NV_TKINFO"
	.tkinfo
        /*0018*/ 	.word	0x00000002
        /*0030*/ 	.string	""
        /*0030*/ 	.string	"ptxas"
        /*0030*/ 	.string	"Cuda compilation tools, release 13.0, V13.0.88"
        /*0030*/ 	.string	"Build cuda_13.0.r13.0/compiler.36424714_0"
        /*0030*/ 	.string	"-arch sm_100 -m 64 "



//--------------------- .note.nv.cuinfo           --------------------------
	.section	.note.nv.cuinfo,"",@"SHT_NOTE"
	.sectionflags	@"SHF_NOTE_NV_CUINFO"
        /*0018*/ 	.short	0x0002
        /*001a*/ 	.short	0x0064
        /*001c*/ 	.short	0x0082
	.zero		2


//--------------------- .nv.info                  --------------------------
	.section	.nv.info,"",@"SHT_CUDA_INFO"
	.align	4


	//----- nvinfo : EIATTR_REGCOUNT
	.align		4
        /*0000*/ 	.byte	0x04, 0x2f
        /*0002*/ 	.short	(.L_1 - .L_0)
	.align		4
.L_0:
        /*0004*/ 	.word	index@(_Z10reduce_sumPi)
        /*0008*/ 	.word	0x0000000b


	//----- nvinfo : EIATTR_FRAME_SIZE
	.align		4
.L_1:
        /*000c*/ 	.byte	0x04, 0x11
        /*000e*/ 	.short	(.L_3 - .L_2)
	.align		4
.L_2:
        /*0010*/ 	.word	index@(_Z10reduce_sumPi)
        /*0014*/ 	.word	0x00000000


	//----- nvinfo : EIATTR_MIN_STACK_SIZE
	.align		4
.L_3:
        /*0018*/ 	.byte	0x04, 0x12
        /*001a*/ 	.short	(.L_5 - .L_4)
	.align		4
.L_4:
        /*001c*/ 	.word	index@(_Z10reduce_sumPi)
        /*0020*/ 	.word	0x00000000
.L_5:


//--------------------- .nv.compat                --------------------------
	.section	.nv.compat,"",@"SHT_CUDA_COMPAT_INFO"
	.align	4
        /*0000*/ 	.byte	0x02, 0x09, 0x00, 0x00, 0x02, 0x02, 0x01, 0x00, 0x02, 0x05, 0x05, 0x00, 0x03, 0x07, 0x01, 0x01
        /*0010*/ 	.byte	0x02, 0x03, 0x00, 0x00, 0x02, 0x06, 0x01, 0x00, 0x04, 0x0b, 0x08, 0x00, 0x09, 0x00, 0x00, 0x00
        /*0020*/ 	.byte	0x00, 0x00, 0x00, 0x00


//--------------------- .nv.info._Z10reduce_sumPi --------------------------
	.section	.nv.info._Z10reduce_sumPi,"",@"SHT_CUDA_INFO"
	.sectionflags	@""
	.align	4


	//----- nvinfo : EIATTR_CUDA_API_VERSION
	.align		4
        /*0000*/ 	.byte	0x04, 0x37
        /*0002*/ 	.short	(.L_7 - .L_6)
.L_6:
        /*0004*/ 	.word	0x00000082


	//----- nvinfo : EIATTR_KPARAM_INFO
	.align		4
.L_7:
        /*0008*/ 	.byte	0x04, 0x17
        /*000a*/ 	.short	(.L_9 - .L_8)
.L_8:
        /*000c*/ 	.word	0x00000000
        /*0010*/ 	.short	0x0000
        /*0012*/ 	.short	0x0000
        /*0014*/ 	.byte	0x00, 0xf5, 0x21, 0x00


	//----- nvinfo : EIATTR_SPARSE_MMA_MASK
	.align		4
.L_9:
        /*0018*/ 	.byte	0x03, 0x50
        /*001a*/ 	.short	0x0000


	//----- nvinfo : EIATTR_MAXREG_COUNT
	.align		4
        /*001c*/ 	.byte	0x03, 0x1b
        /*001e*/ 	.short	0x00ff


	//----- nvinfo : EIATTR_NUM_BARRIERS
	.align		4
        /*0020*/ 	.byte	0x02, 0x4c
        /*0022*/ 	.byte	0x01
	.zero		1


	//----- nvinfo : EIATTR_MERCURY_ISA_VERSION
	.align		4
        /*0024*/ 	.byte	0x03, 0x5f
        /*0026*/ 	.short	0x0101


	//----- nvinfo : EIATTR_VRC_CTA_INIT_COUNT
	.align		4
        /*0028*/ 	.byte	0x02, 0x4a
	.zero		1
	.zero		1


	//----- nvinfo : EIATTR_EXIT_INSTR_OFFSETS
	.align		4
        /*002c*/ 	.byte	0x04, 0x1c
        /*002e*/ 	.short	(.L_11 - .L_10)


	//   ....[0]....
.L_10:
        /*0030*/ 	.word	0x000001e0


	//   ....[1]....
        /*0034*/ 	.word	0x00000260


	//----- nvinfo : EIATTR_CBANK_PARAM_SIZE
	.align		4
.L_11:
        /*0038*/ 	.byte	0x03, 0x19
        /*003a*/ 	.short	0x0008


	//----- nvinfo : EIATTR_PARAM_CBANK
	.align		4
        /*003c*/ 	.byte	0x04, 0x0a
        /*003e*/ 	.short	(.L_13 - .L_12)
	.align		4
.L_12:
        /*0040*/ 	.word	index@(.nv.constant0._Z10reduce_sumPi)
        /*0044*/ 	.short	0x0380
        /*0046*/ 	.short	0x0008


	//----- nvinfo : EIATTR_SW_WAR
	.align		4
.L_13:
        /*0048*/ 	.byte	0x04, 0x36
        /*004a*/ 	.short	(.L_15 - .L_14)
.L_14:
        /*004c*/ 	.word	0x00000008
.L_15:


//--------------------- .nv.callgraph             --------------------------
	.section	.nv.callgraph,"",@"SHT_CUDA_CALLGRAPH"
	.align	4
	.sectionentsize	8
	.align		4
        /*0000*/ 	.word	0x00000000
	.align		4
        /*0004*/ 	.word	0xffffffff
	.align		4
        /*0008*/ 	.word	0x00000000
	.align		4
        /*000c*/ 	.word	0xfffffffe
	.align		4
        /*0010*/ 	.word	0x00000000
	.align		4
        /*0014*/ 	.word	0xfffffffd
	.align		4
        /*0018*/ 	.word	0x00000000
	.align		4
        /*001c*/ 	.word	0xfffffffc


//--------------------- .text._Z10reduce_sumPi    --------------------------
	.section	.text._Z10reduce_sumPi,"ax",@progbits
	.align	128
        .global         _Z10reduce_sumPi
        .type           _Z10reduce_sumPi,@function
        .size           _Z10reduce_sumPi,(.L_x_3 - _Z10reduce_sumPi)
        .other          _Z10reduce_sumPi,@"STO_CUDA_ENTRY STV_DEFAULT"
_Z10reduce_sumPi:
.text._Z10reduce_sumPi:
[----:B------:R-:W-:Y:S01]  /*0000*/  LDC R1, c[0x0][0x37c] ;  /* 0x0000df00ff017b82 */ /* 0x000fe20000000800 */
[----:B------:R-:W0:Y:S07]  /*0010*/  S2R R6, SR_TID.X ;  /* 0x0000000000067919 */ /* 0x000e2e0000002100 */
[----:B------:R-:W1:Y:S01]  /*0020*/  LDC.64 R2, c[0x0][0x380] ;  /* 0x0000e000ff027b82 */ /* 0x000e620000000a00 */
[----:B------:R-:W0:Y:S01]  /*0030*/  LDCU UR8, c[0x0][0x360] ;  /* 0x00006c00ff0877ac */ /* 0x000e220008000800 */
[----:B------:R-:W0:Y:S01]  /*0040*/  S2R R7, SR_CTAID.X ;  /* 0x0000000000077919 */ /* 0x000e220000002500 */
[----:B------:R-:W2:Y:S01]  /*0050*/  LDCU.64 UR6, c[0x0][0x358] ;  /* 0x00006b00ff0677ac */ /* 0x000ea20008000a00 */
[----:B0-----:R-:W-:-:S04]  /*0060*/  IMAD R5, R7, UR8, R6 ;  /* 0x0000000807057c24 */ /* 0x001fc8000f8e0206 */
[----:B-1----:R-:W-:-:S06]  /*0070*/  IMAD.WIDE R2, R5, 0x4, R2 ;  /* 0x0000000405027825 */ /* 0x002fcc00078e0202 */
[----:B--2---:R-:W2:Y:S01]  /*0080*/  LDG.E R2, desc[UR6][R2.64] ;  /* 0x0000000602027981 */ /* 0x004ea2000c1e1900 */
[----:B------:R-:W0:Y:S01]  /*0090*/  S2UR UR5, SR_CgaCtaId ;  /* 0x00000000000579c3 */ /* 0x000e220000008800 */
[----:B------:R-:W-:Y:S01]  /*00a0*/  UMOV UR4, 0x400 ;  /* 0x0000040000047882 */ /* 0x000fe20000000000 */
[----:B------:R-:W-:Y:S01]  /*00b0*/  UISETP.GE.U32.AND UP0, UPT, UR8, 0x2, UPT ;  /* 0x000000020800788c */ /* 0x000fe2000bf06070 */
[----:B------:R-:W-:Y:S01]  /*00c0*/  ISETP.NE.AND P0, PT, R6, RZ, PT ;  /* 0x000000ff0600720c */ /* 0x000fe20003f05270 */
[----:B0-----:R-:W-:-:S06]  /*00d0*/  ULEA UR4, UR5, UR4, 0x18 ;  /* 0x0000000405047291 */ /* 0x001fcc000f8ec0ff */
[----:B------:R-:W-:-:S05]  /*00e0*/  LEA R5, R6, UR4, 0x2 ;  /* 0x0000000406057c11 */ /* 0x000fca000f8e10ff */
[----:B--2---:R0:W-:Y:S01]  /*00f0*/  STS [R5], R2 ;  /* 0x0000000205007388 */ /* 0x0041e20000000800 */
[----:B------:R-:W-:Y:S06]  /*0100*/  BAR.SYNC.DEFER_BLOCKING 0x0 ;  /* 0x0000000000007b1d */ /* 0x000fec0000010000 */
[----:B------:R-:W-:Y:S05]  /*0110*/  BRA.U !UP0, `(.L_x_0) ;  /* 0x0000000108307547 */ /* 0x000fea000b800000 */
[----:B------:R-:W-:-:S07]  /*0120*/  IMAD.U32 R0, RZ, RZ, UR8 ;  /* 0x00000008ff007e24 */ /* 0x000fce000f8e00ff */
.L_x_1:
[----:B------:R-:W-:-:S04]  /*0130*/  SHF.R.U32.HI R8, RZ, 0x1, R0 ;  /* 0x00000001ff087819 */ /* 0x000fc80000011600 */
[----:B------:R-:W-:-:S13]  /*0140*/  ISETP.GE.U32.AND P1, PT, R6, R8, PT ;  /* 0x000000080600720c */ /* 0x000fda0003f26070 */
[----:B0-----:R-:W-:Y:S01]  /*0150*/  @!P1 IMAD R2, R8, 0x4, R5 ;  /* 0x0000000408029824 */ /* 0x001fe200078e0205 */
[----:B------:R-:W-:Y:S05]  /*0160*/  @!P1 LDS R3, [R5] ;  /* 0x0000000005039984 */ /* 0x000fea0000000800 */
[----:B------:R-:W0:Y:S02]  /*0170*/  @!P1 LDS R2, [R2] ;  /* 0x0000000002029984 */ /* 0x000e240000000800 */
[----:B0-----:R-:W-:-:S05]  /*0180*/  @!P1 IADD3 R4, PT, PT, R2, R3, RZ ;  /* 0x0000000302049210 */ /* 0x001fca0007ffe0ff */
[----:B------:R1:W-:Y:S01]  /*0190*/  @!P1 STS [R5], R4 ;  /* 0x0000000405009388 */ /* 0x0003e20000000800 */
[----:B------:R-:W-:Y:S01]  /*01a0*/  BAR.SYNC.DEFER_BLOCKING 0x0 ;  /* 0x0000000000007b1d */ /* 0x000fe20000010000 */
[----:B------:R-:W-:Y:S01]  /*01b0*/  ISETP.GT.U32.AND P1, PT, R0, 0x3, PT ;  /* 0x000000030000780c */ /* 0x000fe20003f24070 */
[----:B------:R-:W-:-:S12]  /*01c0*/  IMAD.MOV.U32 R0, RZ, RZ, R8 ;  /* 0x000000ffff007224 */ /* 0x000fd800078e0008 */
[----:B-1----:R-:W-:Y:S05]  /*01d0*/  @P1 BRA `(.L_x_1) ;  /* 0xfffffffc00d41947 */ /* 0x002fea000383ffff */
.L_x_0:
[----:B------:R-:W-:Y:S05]  /*01e0*/  @P0 EXIT ;  /* 0x000000000000094d */ /* 0x000fea0003800000 */
[----:B------:R-:W1:Y:S01]  /*01f0*/  S2UR UR5, SR_CgaCtaId ;  /* 0x00000000000579c3 */ /* 0x000e620000008800 */
[----:B------:R-:W-:-:S07]  /*0200*/  UMOV UR4, 0x400 ;  /* 0x0000040000047882 */ /* 0x000fce0000000000 */
[----:B0-----:R-:W0:Y:S01]  /*0210*/  LDC.64 R2, c[0x0][0x380] ;  /* 0x0000e000ff027b82 */ /* 0x001e220000000a00 */
[----:B-1----:R-:W-:Y:S01]  /*0220*/  ULEA UR4, UR5, UR4, 0x18 ;  /* 0x0000000405047291 */ /* 0x002fe2000f8ec0ff */
[----:B0-----:R-:W-:-:S08]  /*0230*/  IMAD.WIDE.U32 R2, R7, 0x4, R2 ;  /* 0x0000000407027825 */ /* 0x001fd000078e0002 */
[----:B------:R-:W0:Y:S04]  /*0240*/  LDS R5, [UR4] ;  /* 0x00000004ff057984 */ /* 0x000e280008000800 */
[----:B0-----:R-:W-:Y:S01]  /*0250*/  STG.E desc[UR6][R2.64], R5 ;  /* 0x0000000502007986 */ /* 0x001fe2000c101906 */
[----:B------:R-:W-:Y:S05]  /*0260*/  EXIT ;  /* 0x000000000000794d */ /* 0x000fea0003800000 */
.L_x_2:
[----:B------:R-:W-:-:S00]  /*0270*/  BRA `(.L_x_2) ;  /* 0xfffffffc00fc7947 */ /* 0x000fc0000383ffff */
[----:B------:R-:W-:-:S00]  /*0280*/  NOP ;  /* 0x0000000000007918 */ /* 0x000fc00000000000 */
[----:B------:R-:W-:-:S00]  /*0290*/  NOP ;  /* 0x0000000000007918 */ /* 0x000fc00000000000 */
[----:B------:R-:W-:-:S00]  /*02a0*/  NOP ;  /* 0x0000000000007918 */ /* 0x000fc00000000000 */
[----:B------:R-:W-:-:S00]  /*02b0*/  NOP ;  /* 0x0000000000007918 */ /* 0x000fc00000000000 */
[----:B------:R-:W-:-:S00]  /*02c0*/  NOP ;  /* 0x0000000000007918 */ /* 0x000fc00000000000 */
[----:B------:R-:W-:-:S00]  /*02d0*/  NOP ;  /* 0x0000000000007918 */ /* 0x000fc00000000000 */
[----:B------:R-:W-:-:S00]  /*02e0*/  NOP ;  /* 0x0000000000007918 */ /* 0x000fc00000000000 */
[----:B------:R-:W-:-:S00]  /*02f0*/  NOP ;  /* 0x0000000000007918 */ /* 0x000fc00000000000 */
.L_x_3:


//--------------------- .nv.shared._Z10reduce_sumPi --------------------------
	.section	.nv.shared._Z10reduce_sumPi,"aw",@nobits
	.sectionflags	@""
	.align	4
.nv.shared._Z10reduce_sumPi:
	.zero		3072


//--------------------- .nv.shared.reserved.0     --------------------------
	.section	.nv.shared.reserved.0,"aw",@nobits
	.weak		__nv_reservedSMEM_offset_0_alias
	.size		__nv_reservedSMEM_offset_0_alias, 0, 64
	.other		__nv_reservedSMEM_offset_0_alias,@"STO_CUDA_RESERVED_SHARED STV_DEFAULT"
__nv_reservedSMEM_offset_0_alias:
	.zero		0
	.zero		64


//--------------------- .nv.constant0._Z10reduce_sumPi --------------------------
	.section	.nv.constant0._Z10reduce_sumPi,"a",@progbits
	.sectionflags	@""
	.align	4
.nv.constant0._Z10reduce_sumPi:
	.zero		904


//--------------------- SYMBOLS --------------------------

	.type		.nv.reservedSmem.offset0,@object
	.size		.nv.reservedSmem.offset0,0x4
	.type		.nv.reservedSmem.cap,@object
	.size		.nv.reservedSmem.cap,0x4
